//
// Generated by NVIDIA NVVM Compiler
//
// Compiler Build ID: CL-36424714
// Cuda compilation tools, release 13.0, V13.0.88
// Based on NVVM 20.0.0
//

.version 9.0
.target sm_100
.address_size 64

	// .globl	_Z14hello_from_gpuv
.extern .func  (.param .b32 func_retval0) vprintf
(
	.param .b64 vprintf_param_0,
	.param .b64 vprintf_param_1
)
;
.global .align 1 .b8 $str[36] = {98, 105, 100, 32, 61, 32, 37, 100, 44, 32, 116, 105, 100, 32, 61, 32, 37, 100, 44, 32, 116, 104, 114, 101, 97, 100, 105, 100, 32, 61, 32, 37, 100, 32, 10};

.visible .entry _Z14hello_from_gpuv()
{
	.local .align 8 .b8 	__local_depot0[16];
	.reg .b64 	%SP;
	.reg .b64 	%SPL;
	.reg .b32 	%r<7>;
	.reg .b64 	%rd<5>;

	mov.u64 	%SPL, __local_depot0;
	cvta.local.u64 	%SP, %SPL;
	add.u64 	%rd1, %SP, 0;
	add.u64 	%rd2, %SPL, 0;
	mov.u32 	%r1, %ctaid.x;
	mov.u32 	%r2, %tid.x;
	mov.u32 	%r3, %ntid.x;
	mad.lo.s32 	%r4, %r1, %r3, %r2;
	st.local.v2.u32 	[%rd2], {%r1, %r2};
	st.local.u32 	[%rd2+8], %r4;
	mov.u64 	%rd3, $str;
	cvta.global.u64 	%rd4, %rd3;
	{ // callseq 0, 0
	.param .b64 param0;
	st.param.b64 	[param0], %rd4;
	.param .b64 param1;
	st.param.b64 	[param1], %rd1;
	.param .b32 retval0;
	call.uni (retval0), 
	vprintf, 
	(
	param0, 
	param1
	);
	ld.param.b32 	%r5, [retval0];
	} // callseq 0
	ret;

}


// ===== COMPILED SASS (sm_100) =====

	.target	sm_100

	.elftype	@"ET_EXEC"


//--------------------- .note.nv.tkinfo           --------------------------
	.section	.note.nv.tkinfo,"",@"SHT_NOTE"
	.sectionflags	@"SHF_NOTE_NV_TKINFO"
	.tkinfo
        /*0018*/ 	.word	0x00000002
        /*0030*/ 	.string	""
        /*0030*/ 	.string	"ptxas"
        /*0030*/ 	.string	"Cuda compilation tools, release 13.0, V13.0.88"
        /*0030*/ 	.string	"Build cuda_13.0.r13.0/compiler.36424714_0"
        /*0030*/ 	.string	"-arch sm_100 -m 64 "



//--------------------- .note.nv.cuinfo           --------------------------
	.section	.note.nv.cuinfo,"",@"SHT_NOTE"
	.sectionflags	@"SHF_NOTE_NV_CUINFO"
        /*0018*/ 	.short	0x0002
        /*001a*/ 	.short	0x0064
        /*001c*/ 	.short	0x0082
	.zero		2


//--------------------- .nv.info                  --------------------------
	.section	.nv.info,"",@"SHT_CUDA_INFO"
	.align	4


	//----- nvinfo : EIATTR_REGCOUNT
	.align		4
        /*0000*/ 	.byte	0x04, 0x2f
        /*0002*/ 	.short	(.L_2 - .L_1)
	.align		4
.L_1:
        /*0004*/ 	.word	index@(_Z14hello_from_gpuv)
        /*0008*/ 	.word	0x00000018


	//----- nvinfo : EIATTR_FRAME_SIZE
	.align		4
.L_2:
        /*000c*/ 	.byte	0x04, 0x11
        /*000e*/ 	.short	(.L_4 - .L_3)
	.align		4
.L_3:
        /*0010*/ 	.word	index@(_Z14hello_from_gpuv)
        /*0014*/ 	.word	0x00000010


	//----- nvinfo : EIATTR_MIN_STACK_SIZE
	.align		4
.L_4:
        /*0018*/ 	.byte	0x04, 0x12
        /*001a*/ 	.short	(.L_6 - .L_5)
	.align		4
.L_5:
        /*001c*/ 	.word	index@(_Z14hello_from_gpuv)
        /*0020*/ 	.word	0x00000010
.L_6:


//--------------------- .nv.compat                --------------------------
	.section	.nv.compat,"",@"SHT_CUDA_COMPAT_INFO"
	.align	4
        /*0000*/ 	.byte	0x02, 0x09, 0x00, 0x00, 0x02, 0x02, 0x01, 0x00, 0x02, 0x05, 0x05, 0x00, 0x03, 0x07, 0x01, 0x01
        /*0010*/ 	.byte	0x02, 0x03, 0x00, 0x00, 0x02, 0x06, 0x01, 0x00, 0x04, 0x0b, 0x08, 0x00, 0x09, 0x00, 0x00, 0x00
        /*0020*/ 	.byte	0x00, 0x00, 0x00, 0x00


//--------------------- .nv.info._Z14hello_from_gpuv --------------------------
	.section	.nv.info._Z14hello_from_gpuv,"",@"SHT_CUDA_INFO"
	.sectionflags	@""
	.align	4


	//----- nvinfo : EIATTR_CUDA_API_VERSION
	.align		4
        /*0000*/ 	.byte	0x04, 0x37
        /*0002*/ 	.short	(.L_8 - .L_7)
.L_7:
        /*0004*/ 	.word	0x00000082


	//----- nvinfo : EIATTR_SPARSE_MMA_MASK
	.align		4
.L_8:
        /*0008*/ 	.byte	0x03, 0x50
        /*000a*/ 	.short	0x0000


	//----- nvinfo : EIATTR_MAXREG_COUNT
	.align		4
        /*000c*/ 	.byte	0x03, 0x1b
        /*000e*/ 	.short	0x00ff


	//----- nvinfo : EIATTR_EXTERNS
	.align		4
        /*0010*/ 	.byte	0x04, 0x0f
        /*0012*/ 	.short	(.L_10 - .L_9)


	//   ....[0]....
	.align		4
.L_9:
        /*0014*/ 	.word	index@(vprintf)


	//----- nvinfo : EIATTR_MERCURY_ISA_VERSION
	.align		4
.L_10:
        /*0018*/ 	.byte	0x03, 0x5f
        /*001a*/ 	.short	0x0101


	//----- nvinfo : EIATTR_VRC_CTA_INIT_COUNT
	.align		4
        /*001c*/ 	.byte	0x02, 0x4a
	.zero		1
	.zero		1


	//----- nvinfo : EIATTR_SYSCALL_OFFSETS
	.align		4
        /*0020*/ 	.byte	0x04, 0x46
        /*0022*/ 	.short	(.L_12 - .L_11)


	//   ....[0]....
.L_11:
        /*0024*/ 	.word	0x00000120


	//----- nvinfo : EIATTR_EXIT_INSTR_OFFSETS
	.align		4
.L_12:
        /*0028*/ 	.byte	0x04, 0x1c
        /*002a*/ 	.short	(.L_14 - .L_13)


	//   ....[0]....
.L_13:
        /*002c*/ 	.word	0x00000130


	//----- nvinfo : EIATTR_SW_WAR
	.align		4
.L_14:
        /*0030*/ 	.byte	0x04, 0x36
        /*0032*/ 	.short	(.L_16 - .L_15)
.L_15:
        /*0034*/ 	.word	0x00000008
.L_16:


//--------------------- .nv.callgraph             --------------------------
	.section	.nv.callgraph,"",@"SHT_CUDA_CALLGRAPH"
	.align	4
	.sectionentsize	8
	.align		4
        /*0000*/ 	.word	0x00000000
	.align		4
        /*0004*/ 	.word	0xffffffff
	.align		4
        /*0008*/ 	.word	index@(_Z14hello_from_gpuv)
	.align		4
        /*000c*/ 	.word	index@(vprintf)
	.align		4
        /*0010*/ 	.word	0x00000000
	.align		4
        /*0014*/ 	.word	0xfffffffe
	.align		4
        /*0018*/ 	.word	0x00000000
	.align		4
        /*001c*/ 	.word	0xfffffffd
	.align		4
        /*0020*/ 	.word	0x00000000
	.align		4
        /*0024*/ 	.word	0xfffffffc


//--------------------- .nv.constant4             --------------------------
	.section	.nv.constant4,"a",@progbits
	.align	8
	.align		8
.nv.constant4:
        /*0000*/ 	.dword	vprintf
	.align		8
        /*0008*/ 	.dword	$str


//--------------------- .text._Z14hello_from_gpuv --------------------------
	.section	.text._Z14hello_from_gpuv,"ax",@progbits
	.align	128
        .global         _Z14hello_from_gpuv
        .type           _Z14hello_from_gpuv,@function
        .size           _Z14hello_from_gpuv,(.L_x_2 - _Z14hello_from_gpuv)
        .other          _Z14hello_from_gpuv,@"STO_CUDA_ENTRY STV_DEFAULT"
_Z14hello_from_gpuv:
.text._Z14hello_from_gpuv:
[----:B------:R-:W0:Y:S01]  /*0000*/  LDC R1, c[0x0][0x37c] ;  /* 0x0000df00ff017b82 */ /* 0x000e220000000800 */
[----:B------:R-:W1:Y:S01]  /*0010*/  S2R R8, SR_CTAID.X ;  /* 0x0000000000087919 */ /* 0x000e620000002500 */
[----:B------:R-:W2:Y:S01]  /*0020*/  LDCU UR5, c[0x0][0x2fc] ;  /* 0x00005f80ff0577ac */ /* 0x000ea20008000800 */
[----:B------:R-:W-:Y:S01]  /*0030*/  MOV R2, 0x0 ;  /* 0x0000000000027802 */ /* 0x000fe20000000f00 */
[----:B0-----:R-:W-:Y:S01]  /*0040*/  VIADD R1, R1, 0xfffffff0 ;  /* 0xfffffff001017836 */ /* 0x001fe20000000000 */
[----:B------:R-:W1:Y:S01]  /*0050*/  S2R R9, SR_TID.X ;  /* 0x0000000000097919 */ /* 0x000e620000002100 */
[----:B------:R-:W1:Y:S03]  /*0060*/  LDCU UR6, c[0x0][0x360] ;  /* 0x00006c00ff0677ac */ /* 0x000e660008000800 */
[----:B------:R-:W0:Y:S01]  /*0070*/  LDC.64 R2, c[0x4][R2] ;  /* 0x0100000002027b82 */ /* 0x000e220000000a00 */
[----:B------:R-:W3:Y:S02]  /*0080*/  LDCU UR4, c[0x0][0x2f8] ;  /* 0x00005f00ff0477ac */ /* 0x000ee40008000800 */
[----:B---3--:R-:W-:-:S05]  /*0090*/  IADD3 R6, P0, PT, R1, UR4, RZ ;  /* 0x0000000401067c10 */ /* 0x008fca000ff1e0ff */
[----:B--2---:R-:W-:Y:S02]  /*00a0*/  IMAD.X R7, RZ, RZ, UR5, P0 ;  /* 0x00000005ff077e24 */ /* 0x004fe400080e06ff */
[----:B-1----:R-:W-:Y:S01]  /*00b0*/  IMAD R0, R8, UR6, R9 ;  /* 0x0000000608007c24 */ /* 0x002fe2000f8e0209 */
[----:B------:R1:W-:Y:S01]  /*00c0*/  STL.64 [R1], R8 ;  /* 0x0000000801007387 */ /* 0x0003e20000100a00 */
[----:B------:R-:W2:Y:S03]  /*00d0*/  LDCU.64 UR6, c[0x4][0x8] ;  /* 0x01000100ff0677ac */ /* 0x000ea60008000a00 */
[----:B------:R1:W-:Y:S01]  /*00e0*/  STL [R1+0x8], R0 ;  /* 0x0000080001007387 */ /* 0x0003e20000100800 */
[----:B--2---:R-:W-:Y:S01]  /*00f0*/  IMAD.U32 R4, RZ, RZ, UR6 ;  /* 0x00000006ff047e24 */ /* 0x004fe2000f8e00ff */
[----:B01----:R-:W-:-:S07]  /*0100*/  MOV R5, UR7 ;  /* 0x0000000700057c02 */ /* 0x003fce0008000f00 */
[----:B------:R-:W-:-:S07]  /*0110*/  LEPC R20, `(.L_x_0) ;  /* 0x000000001014794e */ /* 0x000fce0000000000 */
[----:B------:R-:W-:Y:S05]  /*0120*/  CALL.ABS.NOINC R2 ;  /* 0x0000000002007343 */ /* 0x000fea0003c00000 */
.L_x_0:
[----:B------:R-:W-:Y:S05]  /*0130*/  EXIT ;  /* 0x000000000000794d */ /* 0x000fea0003800000 */
.L_x_1:
[----:B------:R-:W-:-:S00]  /*0140*/  BRA `(.L_x_1) ;  /* 0xfffffffc00fc7947 */ /* 0x000fc0000383ffff */
[----:B------:R-:W-:-:S00]  /*0150*/  NOP ;  /* 0x0000000000007918 */ /* 0x000fc00000000000 */
        /* <DEDUP_REMOVED lines=10> */
.L_x_2:


//--------------------- .nv.global.init           --------------------------
	.section	.nv.global.init,"aw",@progbits
.nv.global.init:
	.type		$str,@object
	.size		$str,(.L_0 - $str)
$str:
        /*0000*/ 	.byte	0x62, 0x69, 0x64, 0x20, 0x3d, 0x20, 0x25, 0x64, 0x2c, 0x20, 0x74, 0x69, 0x64, 0x20, 0x3d, 0x20
        /*0010*/ 	.byte	0x25, 0x64, 0x2c, 0x20, 0x74, 0x68, 0x72, 0x65, 0x61, 0x64, 0x69, 0x64, 0x20, 0x3d, 0x20, 0x25
        /*0020*/ 	.byte	0x64, 0x20, 0x0a, 0x00
.L_0:


//--------------------- .nv.shared.reserved.0     --------------------------
	.section	.nv.shared.reserved.0,"aw",@nobits
	.weak		__nv_reservedSMEM_offset_0_alias
	.size		__nv_reservedSMEM_offset_0_alias, 0, 64
	.other		__nv_reservedSMEM_offset_0_alias,@"STO_CUDA_RESERVED_SHARED STV_DEFAULT"
__nv_reservedSMEM_offset_0_alias:
	.zero		0
	.zero		64


//--------------------- .nv.constant0._Z14hello_from_gpuv --------------------------
	.section	.nv.constant0._Z14hello_from_gpuv,"a",@progbits
	.sectionflags	@""
	.align	4
.nv.constant0._Z14hello_from_gpuv:
	.zero		896


//--------------------- SYMBOLS --------------------------

	.type		.nv.reservedSmem.offset0,@object
	.size		.nv.reservedSmem.offset0,0x4
	.type		vprintf,@function
